//
// Generated by NVIDIA NVVM Compiler
//
// Compiler Build ID: CL-36424714
// Cuda compilation tools, release 13.0, V13.0.88
// Based on NVVM 20.0.0
//

.version 9.0
.target sm_100
.address_size 64

	// .globl	_Z17compute_histogrammfPKfPj
// _ZZ17compute_histogrammfPKfPjE15local_histogram has been demoted

.visible .entry _Z17compute_histogrammfPKfPj(
	.param .u64 _Z17compute_histogrammfPKfPj_param_0,
	.param .f32 _Z17compute_histogrammfPKfPj_param_1,
	.param .u64 .ptr .align 1 _Z17compute_histogrammfPKfPj_param_2,
	.param .u64 .ptr .align 1 _Z17compute_histogrammfPKfPj_param_3
)
{
	.reg .pred 	%p<14>;
	.reg .b32 	%r<118>;
	.reg .b32 	%f<6>;
	.reg .b64 	%rd<24>;
	// demoted variable
	.shared .align 4 .b8 _ZZ17compute_histogrammfPKfPjE15local_histogram[512];
	ld.param.u64 	%rd7, [_Z17compute_histogrammfPKfPj_param_0];
	ld.param.f32 	%f1, [_Z17compute_histogrammfPKfPj_param_1];
	ld.param.u64 	%rd8, [_Z17compute_histogrammfPKfPj_param_2];
	ld.param.u64 	%rd9, [_Z17compute_histogrammfPKfPj_param_3];
	cvta.to.global.u64 	%rd1, %rd9;
	mov.u32 	%r1, %ntid.x;
	mov.u32 	%r117, %tid.x;
	setp.gt.u32 	%p1, %r117, 127;
	@%p1 bra 	$L__BB0_7;
	add.s32 	%r50, %r117, %r1;
	max.u32 	%r51, %r50, 128;
	setp.lt.u32 	%p2, %r50, 128;
	selp.u32 	%r52, 1, 0, %p2;
	add.s32 	%r53, %r50, %r52;
	sub.s32 	%r54, %r51, %r53;
	div.u32 	%r55, %r54, %r1;
	add.s32 	%r3, %r55, %r52;
	and.b32  	%r56, %r3, 3;
	setp.eq.s32 	%p3, %r56, 3;
	mov.u32 	%r109, %r117;
	@%p3 bra 	$L__BB0_4;
	add.s32 	%r57, %r3, 1;
	and.b32  	%r58, %r57, 3;
	shl.b32 	%r59, %r117, 2;
	mov.u32 	%r60, _ZZ17compute_histogrammfPKfPjE15local_histogram;
	add.s32 	%r106, %r60, %r59;
	shl.b32 	%r5, %r1, 2;
	neg.s32 	%r105, %r58;
	mad.lo.s32 	%r109, %r1, %r58, %r117;
$L__BB0_3:
	.pragma "nounroll";
	mov.b32 	%r61, 0;
	st.shared.u32 	[%r106], %r61;
	add.s32 	%r106, %r106, %r5;
	add.s32 	%r105, %r105, 1;
	setp.ne.s32 	%p4, %r105, 0;
	@%p4 bra 	$L__BB0_3;
$L__BB0_4:
	setp.lt.u32 	%p5, %r3, 3;
	@%p5 bra 	$L__BB0_7;
	shl.b32 	%r13, %r1, 2;
	shl.b32 	%r62, %r109, 2;
	mov.u32 	%r63, _ZZ17compute_histogrammfPKfPjE15local_histogram;
	add.s32 	%r108, %r63, %r62;
	shl.b32 	%r15, %r1, 4;
	shl.b32 	%r16, %r1, 3;
	mul.lo.s32 	%r17, %r1, 12;
$L__BB0_6:
	mov.b32 	%r64, 0;
	st.shared.u32 	[%r108], %r64;
	add.s32 	%r65, %r108, %r13;
	st.shared.u32 	[%r65], %r64;
	add.s32 	%r66, %r108, %r16;
	st.shared.u32 	[%r66], %r64;
	add.s32 	%r67, %r108, %r17;
	st.shared.u32 	[%r67], %r64;
	add.s32 	%r109, %r109, %r13;
	add.s32 	%r108, %r108, %r15;
	setp.lt.u32 	%p6, %r109, 128;
	@%p6 bra 	$L__BB0_6;
$L__BB0_7:
	bar.sync 	0;
	mov.u32 	%r68, %ctaid.x;
	mad.lo.s32 	%r69, %r68, %r1, %r117;
	cvt.s64.s32 	%rd2, %r69;
	setp.lt.u64 	%p7, %rd7, %rd2;
	@%p7 bra 	$L__BB0_9;
	cvta.to.global.u64 	%rd10, %rd8;
	shl.b64 	%rd11, %rd2, 2;
	add.s64 	%rd12, %rd10, %rd11;
	ld.global.f32 	%f2, [%rd12];
	div.rn.f32 	%f3, %f2, %f1;
	mul.f32 	%f4, %f3, 0f42FE0000;
	cvt.rmi.f32.f32 	%f5, %f4;
	cvt.rzi.u64.f32 	%rd13, %f5;
	cvt.u32.u64 	%r70, %rd13;
	shl.b32 	%r71, %r70, 2;
	mov.u32 	%r72, _ZZ17compute_histogrammfPKfPjE15local_histogram;
	add.s32 	%r73, %r72, %r71;
	atom.shared.add.u32 	%r74, [%r73], 1;
$L__BB0_9:
	setp.gt.u32 	%p8, %r117, 127;
	bar.sync 	0;
	@%p8 bra 	$L__BB0_16;
	add.s32 	%r75, %r117, %r1;
	max.u32 	%r76, %r75, 128;
	setp.lt.u32 	%p9, %r75, 128;
	selp.u32 	%r77, 1, 0, %p9;
	add.s32 	%r78, %r75, %r77;
	sub.s32 	%r79, %r76, %r78;
	div.u32 	%r80, %r79, %r1;
	add.s32 	%r22, %r80, %r77;
	and.b32  	%r81, %r22, 3;
	setp.eq.s32 	%p10, %r81, 3;
	@%p10 bra 	$L__BB0_13;
	add.s32 	%r82, %r22, 1;
	and.b32  	%r83, %r82, 3;
	shl.b32 	%r84, %r117, 2;
	mov.u32 	%r85, _ZZ17compute_histogrammfPKfPjE15local_histogram;
	add.s32 	%r111, %r85, %r84;
	shl.b32 	%r24, %r1, 2;
	mul.wide.u32 	%rd14, %r117, 4;
	add.s64 	%rd23, %rd1, %rd14;
	mul.wide.u32 	%rd4, %r1, 4;
	neg.s32 	%r110, %r83;
	mad.lo.s32 	%r117, %r1, %r83, %r117;
$L__BB0_12:
	.pragma "nounroll";
	ld.shared.u32 	%r86, [%r111];
	atom.global.add.u32 	%r87, [%rd23], %r86;
	add.s32 	%r111, %r111, %r24;
	add.s64 	%rd23, %rd23, %rd4;
	add.s32 	%r110, %r110, 1;
	setp.ne.s32 	%p11, %r110, 0;
	@%p11 bra 	$L__BB0_12;
$L__BB0_13:
	setp.lt.u32 	%p12, %r22, 3;
	@%p12 bra 	$L__BB0_16;
	shl.b32 	%r88, %r1, 1;
	add.s32 	%r116, %r117, %r88;
	shl.b32 	%r33, %r1, 2;
	mad.lo.s32 	%r115, %r1, 3, %r117;
	add.s32 	%r114, %r1, %r117;
	shl.b32 	%r89, %r117, 2;
	mov.u32 	%r90, _ZZ17compute_histogrammfPKfPjE15local_histogram;
	add.s32 	%r113, %r90, %r89;
	shl.b32 	%r37, %r1, 4;
	shl.b32 	%r38, %r1, 3;
	mul.lo.s32 	%r39, %r1, 12;
$L__BB0_15:
	mul.wide.u32 	%rd15, %r117, 4;
	add.s64 	%rd16, %rd1, %rd15;
	ld.shared.u32 	%r91, [%r113];
	atom.global.add.u32 	%r92, [%rd16], %r91;
	add.s32 	%r93, %r117, %r1;
	mul.wide.u32 	%rd17, %r114, 4;
	add.s64 	%rd18, %rd1, %rd17;
	add.s32 	%r94, %r113, %r33;
	ld.shared.u32 	%r95, [%r94];
	atom.global.add.u32 	%r96, [%rd18], %r95;
	add.s32 	%r97, %r93, %r1;
	mul.wide.u32 	%rd19, %r116, 4;
	add.s64 	%rd20, %rd1, %rd19;
	add.s32 	%r98, %r113, %r38;
	ld.shared.u32 	%r99, [%r98];
	atom.global.add.u32 	%r100, [%rd20], %r99;
	add.s32 	%r101, %r97, %r1;
	mul.wide.u32 	%rd21, %r115, 4;
	add.s64 	%rd22, %rd1, %rd21;
	add.s32 	%r102, %r113, %r39;
	ld.shared.u32 	%r103, [%r102];
	atom.global.add.u32 	%r104, [%rd22], %r103;
	add.s32 	%r117, %r101, %r1;
	add.s32 	%r116, %r116, %r33;
	add.s32 	%r115, %r115, %r33;
	add.s32 	%r114, %r114, %r33;
	add.s32 	%r113, %r113, %r37;
	setp.lt.u32 	%p13, %r117, 128;
	@%p13 bra 	$L__BB0_15;
$L__BB0_16:
	ret;

}


// ===== COMPILED SASS (sm_100) =====

	.target	sm_100

	.elftype	@"ET_EXEC"


//--------------------- .note.nv.tkinfo           --------------------------
	.section	.note.nv.tkinfo,"",@"SHT_NOTE"
	.sectionflags	@"SHF_NOTE_NV_TKINFO"
	.tkinfo
        /*0018*/ 	.word	0x00000002
        /*0030*/ 	.string	""
        /*0030*/ 	.string	"ptxas"
        /*0030*/ 	.string	"Cuda compilation tools, release 13.0, V13.0.88"
        /*0030*/ 	.string	"Build cuda_13.0.r13.0/compiler.36424714_0"
        /*0030*/ 	.string	"-arch sm_100 -m 64 "



//--------------------- .note.nv.cuinfo           --------------------------
	.section	.note.nv.cuinfo,"",@"SHT_NOTE"
	.sectionflags	@"SHF_NOTE_NV_CUINFO"
        /*0018*/ 	.short	0x0002
        /*001a*/ 	.short	0x0064
        /*001c*/ 	.short	0x0082
	.zero		2


//--------------------- .nv.info                  --------------------------
	.section	.nv.info,"",@"SHT_CUDA_INFO"
	.align	4


	//----- nvinfo : EIATTR_REGCOUNT
	.align		4
        /*0000*/ 	.byte	0x04, 0x2f
        /*0002*/ 	.short	(.L_1 - .L_0)
	.align		4
.L_0:
        /*0004*/ 	.word	index@(_Z17compute_histogrammfPKfPj)
        /*0008*/ 	.word	0x0000001a


	//----- nvinfo : EIATTR_FRAME_SIZE
	.align		4
.L_1:
        /*000c*/ 	.byte	0x04, 0x11
        /*000e*/ 	.short	(.L_3 - .L_2)
	.align		4
.L_2:
        /*0010*/ 	.word	index@($__internal_0_$__cuda_sm3x_div_rn_noftz_f32_slowpath)
        /*0014*/ 	.word	0x00000000


	//----- nvinfo : EIATTR_FRAME_SIZE
	.align		4
.L_3:
        /*0018*/ 	.byte	0x04, 0x11
        /*001a*/ 	.short	(.L_5 - .L_4)
	.align		4
.L_4:
        /*001c*/ 	.word	index@(_Z17compute_histogrammfPKfPj)
        /*0020*/ 	.word	0x00000000


	//----- nvinfo : EIATTR_MIN_STACK_SIZE
	.align		4
.L_5:
        /*0024*/ 	.byte	0x04, 0x12
        /*0026*/ 	.short	(.L_7 - .L_6)
	.align		4
.L_6:
        /*0028*/ 	.word	index@(_Z17compute_histogrammfPKfPj)
        /*002c*/ 	.word	0x00000000
.L_7:


//--------------------- .nv.compat                --------------------------
	.section	.nv.compat,"",@"SHT_CUDA_COMPAT_INFO"
	.align	4
        /*0000*/ 	.byte	0x02, 0x09, 0x00, 0x00, 0x02, 0x02, 0x01, 0x00, 0x02, 0x05, 0x05, 0x00, 0x03, 0x07, 0x01, 0x01
        /*0010*/ 	.byte	0x02, 0x03, 0x00, 0x00, 0x02, 0x06, 0x01, 0x00, 0x04, 0x0b, 0x08, 0x00, 0x01, 0x00, 0x00, 0x00
        /*0020*/ 	.byte	0x00, 0x00, 0x00, 0x00


//--------------------- .nv.info._Z17compute_histogrammfPKfPj --------------------------
	.section	.nv.info._Z17compute_histogrammfPKfPj,"",@"SHT_CUDA_INFO"
	.sectionflags	@""
	.align	4


	//----- nvinfo : EIATTR_CUDA_API_VERSION
	.align		4
        /*0000*/ 	.byte	0x04, 0x37
        /*0002*/ 	.short	(.L_9 - .L_8)
.L_8:
        /*0004*/ 	.word	0x00000082


	//----- nvinfo : EIATTR_KPARAM_INFO
	.align		4
.L_9:
        /*0008*/ 	.byte	0x04, 0x17
        /*000a*/ 	.short	(.L_11 - .L_10)
.L_10:
        /*000c*/ 	.word	0x00000000
        /*0010*/ 	.short	0x0003
        /*0012*/ 	.short	0x0018
        /*0014*/ 	.byte	0x00, 0xf5, 0x21, 0x00


	//----- nvinfo : EIATTR_KPARAM_INFO
	.align		4
.L_11:
        /*0018*/ 	.byte	0x04, 0x17
        /*001a*/ 	.short	(.L_13 - .L_12)
.L_12:
        /*001c*/ 	.word	0x00000000
        /*0020*/ 	.short	0x0002
        /*0022*/ 	.short	0x0010
        /*0024*/ 	.byte	0x00, 0xf5, 0x21, 0x00


	//----- nvinfo : EIATTR_KPARAM_INFO
	.align		4
.L_13:
        /*0028*/ 	.byte	0x04, 0x17
        /*002a*/ 	.short	(.L_15 - .L_14)
.L_14:
        /*002c*/ 	.word	0x00000000
        /*0030*/ 	.short	0x0001
        /*0032*/ 	.short	0x0008
        /*0034*/ 	.byte	0x00, 0xf0, 0x11, 0x00


	//----- nvinfo : EIATTR_KPARAM_INFO
	.align		4
.L_15:
        /*0038*/ 	.byte	0x04, 0x17
        /*003a*/ 	.short	(.L_17 - .L_16)
.L_16:
        /*003c*/ 	.word	0x00000000
        /*0040*/ 	.short	0x0000
        /*0042*/ 	.short	0x0000
        /*0044*/ 	.byte	0x00, 0xf0, 0x21, 0x00


	//----- nvinfo : EIATTR_SPARSE_MMA_MASK
	.align		4
.L_17:
        /*0048*/ 	.byte	0x03, 0x50
        /*004a*/ 	.short	0x0000


	//----- nvinfo : EIATTR_MAXREG_COUNT
	.align		4
        /*004c*/ 	.byte	0x03, 0x1b
        /*004e*/ 	.short	0x00ff


	//----- nvinfo : EIATTR_NUM_BARRIERS
	.align		4
        /*0050*/ 	.byte	0x02, 0x4c
        /*0052*/ 	.byte	0x01
	.zero		1


	//----- nvinfo : EIATTR_MERCURY_ISA_VERSION
	.align		4
        /*0054*/ 	.byte	0x03, 0x5f
        /*0056*/ 	.short	0x0101


	//----- nvinfo : EIATTR_VRC_CTA_INIT_COUNT
	.align		4
        /*0058*/ 	.byte	0x02, 0x4a
	.zero		1
	.zero		1


	//----- nvinfo : EIATTR_EXIT_INSTR_OFFSETS
	.align		4
        /*005c*/ 	.byte	0x04, 0x1c
        /*005e*/ 	.short	(.L_19 - .L_18)


	//   ....[0]....
.L_18:
        /*0060*/ 	.word	0x00000690


	//   ....[1]....
        /*0064*/ 	.word	0x00000990


	//   ....[2]....
        /*0068*/ 	.word	0x00000b90


	//----- nvinfo : EIATTR_CRS_STACK_SIZE
	.align		4
.L_19:
        /*006c*/ 	.byte	0x04, 0x1e
        /*006e*/ 	.short	(.L_21 - .L_20)
.L_20:
        /*0070*/ 	.word	0x00000000


	//----- nvinfo : EIATTR_CBANK_PARAM_SIZE
	.align		4
.L_21:
        /*0074*/ 	.byte	0x03, 0x19
        /*0076*/ 	.short	0x0020


	//----- nvinfo : EIATTR_PARAM_CBANK
	.align		4
        /*0078*/ 	.byte	0x04, 0x0a
        /*007a*/ 	.short	(.L_23 - .L_22)
	.align		4
.L_22:
        /*007c*/ 	.word	index@(.nv.constant0._Z17compute_histogrammfPKfPj)
        /*0080*/ 	.short	0x0380
        /*0082*/ 	.short	0x0020


	//----- nvinfo : EIATTR_SW_WAR
	.align		4
.L_23:
        /*0084*/ 	.byte	0x04, 0x36
        /*0086*/ 	.short	(.L_25 - .L_24)
.L_24:
        /*0088*/ 	.word	0x00000008
.L_25:


//--------------------- .nv.callgraph             --------------------------
	.section	.nv.callgraph,"",@"SHT_CUDA_CALLGRAPH"
	.align	4
	.sectionentsize	8
	.align		4
        /*0000*/ 	.word	0x00000000
	.align		4
        /*0004*/ 	.word	0xffffffff
	.align		4
        /*0008*/ 	.word	0x00000000
	.align		4
        /*000c*/ 	.word	0xfffffffe
	.align		4
        /*0010*/ 	.word	0x00000000
	.align		4
        /*0014*/ 	.word	0xfffffffd
	.align		4
        /*0018*/ 	.word	0x00000000
	.align		4
        /*001c*/ 	.word	0xfffffffc


//--------------------- .text._Z17compute_histogrammfPKfPj --------------------------
	.section	.text._Z17compute_histogrammfPKfPj,"ax",@progbits
	.align	128
        .global         _Z17compute_histogrammfPKfPj
        .type           _Z17compute_histogrammfPKfPj,@function
        .size           _Z17compute_histogrammfPKfPj,(.L_x_26 - _Z17compute_histogrammfPKfPj)
        .other          _Z17compute_histogrammfPKfPj,@"STO_CUDA_ENTRY STV_DEFAULT"
_Z17compute_histogrammfPKfPj:
.text._Z17compute_histogrammfPKfPj:
[----:B------:R-:W-:Y:S01]  /*0000*/  LDC R1, c[0x0][0x37c] ;  /* 0x0000df00ff017b82 */ /* 0x000fe20000000800 */
[----:B------:R-:W0:Y:S07]  /*0010*/  S2R R2, SR_TID.X ;  /* 0x0000000000027919 */ /* 0x000e2e0000002100 */
[----:B------:R-:W1:Y:S01]  /*0020*/  LDC R5, c[0x0][0x360] ;  /* 0x0000d800ff057b82 */ /* 0x000e620000000800 */
[----:B------:R-:W-:Y:S01]  /*0030*/  BSSY.RECONVERGENT B0, `(.L_x_0) ;  /* 0x000003f000007945 */ /* 0x000fe20003800200 */
[----:B0-----:R-:W-:-:S13]  /*0040*/  ISETP.GT.U32.AND P0, PT, R2, 0x7f, PT ;  /* 0x0000007f0200780c */ /* 0x001fda0003f04070 */
[----:B------:R-:W-:Y:S05]  /*0050*/  @P0 BRA `(.L_x_1) ;  /* 0x0000000000f00947 */ /* 0x000fea0003800000 */
[----:B-1----:R-:W0:Y:S01]  /*0060*/  I2F.U32.RP R8, R5 ;  /* 0x0000000500087306 */ /* 0x002e220000209000 */
[----:B------:R-:W-:Y:S01]  /*0070*/  IMAD.IADD R0, R2, 0x1, R5 ;  /* 0x0000000102007824 */ /* 0x000fe200078e0205 */
[----:B------:R-:W-:Y:S01]  /*0080*/  ISETP.NE.U32.AND P2, PT, R5, RZ, PT ;  /* 0x000000ff0500720c */ /* 0x000fe20003f45070 */
[----:B------:R-:W-:Y:S03]  /*0090*/  BSSY.RECONVERGENT B1, `(.L_x_2) ;  /* 0x0000028000017945 */ /* 0x000fe60003800200 */
[C---:B------:R-:W-:Y:S02]  /*00a0*/  ISETP.GE.U32.AND P0, PT, R0.reuse, 0x80, PT ;  /* 0x000000800000780c */ /* 0x040fe40003f06070 */
[----:B------:R-:W-:Y:S01]  /*00b0*/  VIMNMX.U32 R3, PT, PT, R0, 0x80, !PT ;  /* 0x0000008000037848 */ /* 0x000fe20007fe0000 */
[----:B0-----:R-:W0:Y:S02]  /*00c0*/  MUFU.RCP R8, R8 ;  /* 0x0000000800087308 */ /* 0x001e240000001000 */
[----:B0-----:R-:W-:-:S06]  /*00d0*/  VIADD R6, R8, 0xffffffe ;  /* 0x0ffffffe08067836 */ /* 0x001fcc0000000000 */
[----:B------:R0:W1:Y:S02]  /*00e0*/  F2I.FTZ.U32.TRUNC.NTZ R7, R6 ;  /* 0x0000000600077305 */ /* 0x000064000021f000 */
[----:B0-----:R-:W-:Y:S02]  /*00f0*/  IMAD.MOV.U32 R6, RZ, RZ, RZ ;  /* 0x000000ffff067224 */ /* 0x001fe400078e00ff */
[----:B-1----:R-:W-:-:S04]  /*0100*/  IMAD.MOV R4, RZ, RZ, -R7 ;  /* 0x000000ffff047224 */ /* 0x002fc800078e0a07 */
[----:B------:R-:W-:Y:S01]  /*0110*/  IMAD R9, R4, R5, RZ ;  /* 0x0000000504097224 */ /* 0x000fe200078e02ff */
[----:B------:R-:W-:-:S03]  /*0120*/  SEL R4, RZ, 0x1, P0 ;  /* 0x00000001ff047807 */ /* 0x000fc60000000000 */
[----:B------:R-:W-:Y:S01]  /*0130*/  IMAD.HI.U32 R7, R7, R9, R6 ;  /* 0x0000000907077227 */ /* 0x000fe200078e0006 */
[----:B------:R-:W-:-:S05]  /*0140*/  IADD3 R0, PT, PT, R3, -R0, -R4 ;  /* 0x8000000003007210 */ /* 0x000fca0007ffe804 */
[----:B------:R-:W-:-:S04]  /*0150*/  IMAD.HI.U32 R7, R7, R0, RZ ;  /* 0x0000000007077227 */ /* 0x000fc800078e00ff */
[----:B------:R-:W-:-:S04]  /*0160*/  IMAD.MOV R3, RZ, RZ, -R7 ;  /* 0x000000ffff037224 */ /* 0x000fc800078e0a07 */
[----:B------:R-:W-:-:S05]  /*0170*/  IMAD R0, R5, R3, R0 ;  /* 0x0000000305007224 */ /* 0x000fca00078e0200 */
[----:B------:R-:W-:-:S13]  /*0180*/  ISETP.GE.U32.AND P0, PT, R0, R5, PT ;  /* 0x000000050000720c */ /* 0x000fda0003f06070 */
[----:B------:R-:W-:Y:S02]  /*0190*/  @P0 IMAD.IADD R0, R0, 0x1, -R5 ;  /* 0x0000000100000824 */ /* 0x000fe400078e0a05 */
[----:B------:R-:W-:-:S03]  /*01a0*/  @P0 VIADD R7, R7, 0x1 ;  /* 0x0000000107070836 */ /* 0x000fc60000000000 */
[----:B------:R-:W-:-:S13]  /*01b0*/  ISETP.GE.U32.AND P1, PT, R0, R5, PT ;  /* 0x000000050000720c */ /* 0x000fda0003f26070 */
[----:B------:R-:W-:Y:S01]  /*01c0*/  @P1 VIADD R7, R7, 0x1 ;  /* 0x0000000107071836 */ /* 0x000fe20000000000 */
[----:B------:R-:W-:-:S05]  /*01d0*/  @!P2 LOP3.LUT R7, RZ, R5, RZ, 0x33, !PT ;  /* 0x00000005ff07a212 */ /* 0x000fca00078e33ff */
[----:B------:R-:W-:-:S05]  /*01e0*/  IMAD.IADD R4, R4, 0x1, R7 ;  /* 0x0000000104047824 */ /* 0x000fca00078e0207 */
[C---:B------:R-:W-:Y:S02]  /*01f0*/  LOP3.LUT R0, R4.reuse, 0x3, RZ, 0xc0, !PT ;  /* 0x0000000304007812 */ /* 0x040fe400078ec0ff */
[----:B------:R-:W-:Y:S02]  /*0200*/  ISETP.GE.U32.AND P1, PT, R4, 0x3, PT ;  /* 0x000000030400780c */ /* 0x000fe40003f26070 */
[----:B------:R-:W-:Y:S02]  /*0210*/  ISETP.NE.AND P0, PT, R0, 0x3, PT ;  /* 0x000000030000780c */ /* 0x000fe40003f05270 */
[----:B------:R-:W-:-:S11]  /*0220*/  MOV R0, R2 ;  /* 0x0000000200007202 */ /* 0x000fd60000000f00 */
[----:B------:R-:W-:Y:S05]  /*0230*/  @!P0 BRA `(.L_x_3) ;  /* 0x0000000000348947 */ /* 0x000fea0003800000 */
[----:B------:R-:W0:Y:S01]  /*0240*/  S2UR UR5, SR_CgaCtaId ;  /* 0x00000000000579c3 */ /* 0x000e220000008800 */
[----:B------:R-:W-:Y:S01]  /*0250*/  VIADD R0, R4, 0x1 ;  /* 0x0000000104007836 */ /* 0x000fe20000000000 */
[----:B------:R-:W-:-:S04]  /*0260*/  UMOV UR4, 0x400 ;  /* 0x0000040000047882 */ /* 0x000fc80000000000 */
[----:B------:R-:W-:-:S05]  /*0270*/  LOP3.LUT R3, R0, 0x3, RZ, 0xc0, !PT ;  /* 0x0000000300037812 */ /* 0x000fca00078ec0ff */
[----:B------:R-:W-:Y:S02]  /*0280*/  IMAD R0, R3, R5, R2 ;  /* 0x0000000503007224 */ /* 0x000fe400078e0202 */
[----:B------:R-:W-:Y:S01]  /*0290*/  IMAD.MOV R3, RZ, RZ, -R3 ;  /* 0x000000ffff037224 */ /* 0x000fe200078e0a03 */
[----:B0-----:R-:W-:-:S06]  /*02a0*/  ULEA UR4, UR5, UR4, 0x18 ;  /* 0x0000000405047291 */ /* 0x001fcc000f8ec0ff */
[----:B------:R-:W-:-:S07]  /*02b0*/  LEA R4, R2, UR4, 0x2 ;  /* 0x0000000402047c11 */ /* 0x000fce000f8e10ff */
.L_x_4:
[----:B------:R-:W-:Y:S01]  /*02c0*/  VIADD R3, R3, 0x1 ;  /* 0x0000000103037836 */ /* 0x000fe20000000000 */
[----:B------:R0:W-:Y:S04]  /*02d0*/  STS [R4], RZ ;  /* 0x000000ff04007388 */ /* 0x0001e80000000800 */
[----:B------:R-:W-:Y:S01]  /*02e0*/  ISETP.NE.AND P0, PT, R3, RZ, PT ;  /* 0x000000ff0300720c */ /* 0x000fe20003f05270 */
[----:B0-----:R-:W-:-:S12]  /*02f0*/  IMAD R4, R5, 0x4, R4 ;  /* 0x0000000405047824 */ /* 0x001fd800078e0204 */
[----:B------:R-:W-:Y:S05]  /*0300*/  @P0 BRA `(.L_x_4) ;  /* 0xfffffffc00ec0947 */ /* 0x000fea000383ffff */
.L_x_3:
[----:B------:R-:W-:Y:S05]  /*0310*/  BSYNC.RECONVERGENT B1 ;  /* 0x0000000000017941 */ /* 0x000fea0003800200 */
.L_x_2:
[----:B------:R-:W-:Y:S05]  /*0320*/  @!P1 BRA `(.L_x_1) ;  /* 0x00000000003c9947 */ /* 0x000fea0003800000 */
[----:B------:R-:W0:Y:S01]  /*0330*/  S2UR UR5, SR_CgaCtaId ;  /* 0x00000000000579c3 */ /* 0x000e220000008800 */
[----:B------:R-:W-:Y:S02]  /*0340*/  UMOV UR4, 0x400 ;  /* 0x0000040000047882 */ /* 0x000fe40000000000 */
[----:B0-----:R-:W-:-:S06]  /*0350*/  ULEA UR4, UR5, UR4, 0x18 ;  /* 0x0000000405047291 */ /* 0x001fcc000f8ec0ff */
[----:B------:R-:W-:-:S07]  /*0360*/  LEA R4, R0, UR4, 0x2 ;  /* 0x0000000400047c11 */ /* 0x000fce000f8e10ff */
.L_x_5:
[C-C-:B------:R-:W-:Y:S01]  /*0370*/  IMAD R3, R5.reuse, 0x4, R4.reuse ;  /* 0x0000000405037824 */ /* 0x140fe200078e0204 */
[----:B------:R0:W-:Y:S01]  /*0380*/  STS [R4], RZ ;  /* 0x000000ff04007388 */ /* 0x0001e20000000800 */
[C-C-:B------:R-:W-:Y:S02]  /*0390*/  IMAD R6, R5.reuse, 0x8, R4.reuse ;  /* 0x0000000805067824 */ /* 0x140fe400078e0204 */
[C---:B------:R-:W-:Y:S01]  /*03a0*/  IMAD R7, R5.reuse, 0xc, R4 ;  /* 0x0000000c05077824 */ /* 0x040fe200078e0204 */
[----:B------:R2:W-:Y:S01]  /*03b0*/  STS [R3], RZ ;  /* 0x000000ff03007388 */ /* 0x0005e20000000800 */
[----:B------:R-:W-:-:S03]  /*03c0*/  IMAD R0, R5, 0x4, R0 ;  /* 0x0000000405007824 */ /* 0x000fc600078e0200 */
[----:B------:R2:W-:Y:S01]  /*03d0*/  STS [R6], RZ ;  /* 0x000000ff06007388 */ /* 0x0005e20000000800 */
[----:B0-----:R-:W-:Y:S01]  /*03e0*/  IMAD R4, R5, 0x10, R4 ;  /* 0x0000001005047824 */ /* 0x001fe200078e0204 */
[----:B------:R-:W-:Y:S02]  /*03f0*/  ISETP.GE.U32.AND P0, PT, R0, 0x80, PT ;  /* 0x000000800000780c */ /* 0x000fe40003f06070 */
[----:B------:R2:W-:Y:S11]  /*0400*/  STS [R7], RZ ;  /* 0x000000ff07007388 */ /* 0x0005f60000000800 */
[----:B--2---:R-:W-:Y:S05]  /*0410*/  @!P0 BRA `(.L_x_5) ;  /* 0xfffffffc00d48947 */ /* 0x004fea000383ffff */
.L_x_1:
[----:B------:R-:W-:Y:S05]  /*0420*/  BSYNC.RECONVERGENT B0 ;  /* 0x0000000000007941 */ /* 0x000fea0003800200 */
.L_x_0:
[----:B------:R-:W1:Y:S01]  /*0430*/  S2UR UR4, SR_CTAID.X ;  /* 0x00000000000479c3 */ /* 0x000e620000002500 */
[----:B------:R-:W0:Y:S01]  /*0440*/  LDCU.64 UR8, c[0x0][0x380] ;  /* 0x00007000ff0877ac */ /* 0x000e220008000a00 */
[----:B------:R-:W-:Y:S01]  /*0450*/  BSSY.RECONVERGENT B0, `(.L_x_6) ;  /* 0x0000021000007945 */ /* 0x000fe20003800200 */
[----:B------:R-:W2:Y:S01]  /*0460*/  LDCU.64 UR6, c[0x0][0x358] ;  /* 0x00006b00ff0677ac */ /* 0x000ea20008000a00 */
[----:B-1----:R-:W-:-:S04]  /*0470*/  IMAD R0, R5, UR4, R2 ;  /* 0x0000000405007c24 */ /* 0x002fc8000f8e0202 */
[----:B------:R-:W-:Y:S01]  /*0480*/  BAR.SYNC.DEFER_BLOCKING 0x0 ;  /* 0x0000000000007b1d */ /* 0x000fe20000010000 */
[----:B0-----:R-:W-:Y:S02]  /*0490*/  ISETP.GT.U32.AND P0, PT, R0, UR8, PT ;  /* 0x0000000800007c0c */ /* 0x001fe4000bf04070 */
[----:B------:R-:W-:-:S04]  /*04a0*/  SHF.R.S32.HI R3, RZ, 0x1f, R0 ;  /* 0x0000001fff037819 */ /* 0x000fc80000011400 */
[----:B------:R-:W-:-:S13]  /*04b0*/  ISETP.GT.U32.AND.EX P0, PT, R3, UR9, PT, P0 ;  /* 0x0000000903007c0c */ /* 0x000fda000bf04100 */
[----:B--2---:R-:W-:Y:S05]  /*04c0*/  @P0 BRA `(.L_x_7) ;  /* 0x0000000000640947 */ /* 0x004fea0003800000 */
[----:B------:R-:W0:Y:S01]  /*04d0*/  LDCU.64 UR4, c[0x0][0x390] ;  /* 0x00007200ff0477ac */ /* 0x000e220008000a00 */
[----:B------:R-:W1:Y:S01]  /*04e0*/  LDC R9, c[0x0][0x388] ;  /* 0x0000e200ff097b82 */ /* 0x000e620000000800 */
[----:B0-----:R-:W-:-:S04]  /*04f0*/  LEA R6, P0, R0, UR4, 0x2 ;  /* 0x0000000400067c11 */ /* 0x001fc8000f8010ff */
[----:B------:R-:W-:-:S05]  /*0500*/  LEA.HI.X R7, R0, UR5, R3, 0x2, P0 ;  /* 0x0000000500077c11 */ /* 0x000fca00080f1403 */
[----:B------:R-:W2:Y:S01]  /*0510*/  LDG.E R0, desc[UR6][R6.64] ;  /* 0x0000000606007981 */ /* 0x000ea2000c1e1900 */
[----:B-1----:R-:W0:Y:S01]  /*0520*/  MUFU.RCP R3, R9 ;  /* 0x0000000900037308 */ /* 0x002e220000001000 */
[----:B------:R-:W-:Y:S01]  /*0530*/  BSSY.RECONVERGENT B1, `(.L_x_8) ;  /* 0x000000b000017945 */ /* 0x000fe20003800200 */
[----:B0-----:R-:W-:-:S04]  /*0540*/  FFMA R4, R3, -R9, 1 ;  /* 0x3f80000003047423 */ /* 0x001fc80000000809 */
[----:B------:R-:W-:Y:S02]  /*0550*/  FFMA R3, R3, R4, R3 ;  /* 0x0000000403037223 */ /* 0x000fe40000000003 */
[----:B--2---:R-:W0:Y:S02]  /*0560*/  FCHK P0, R0, R9 ;  /* 0x0000000900007302 */ /* 0x004e240000000000 */
[----:B------:R-:W-:-:S04]  /*0570*/  FFMA R4, R0, R3, RZ ;  /* 0x0000000300047223 */ /* 0x000fc800000000ff */
[----:B------:R-:W-:-:S04]  /*0580*/  FFMA R8, R4, -R9, R0 ;  /* 0x8000000904087223 */ /* 0x000fc80000000000 */
[----:B------:R-:W-:Y:S01]  /*0590*/  FFMA R3, R3, R8, R4 ;  /* 0x0000000803037223 */ /* 0x000fe20000000004 */
[----:B0-----:R-:W-:Y:S06]  /*05a0*/  @!P0 BRA `(.L_x_9) ;  /* 0x00000000000c8947 */ /* 0x001fec0003800000 */
[----:B------:R-:W-:-:S07]  /*05b0*/  MOV R4, 0x5d0 ;  /* 0x000005d000047802 */ /* 0x000fce0000000f00 */
[----:B------:R-:W-:Y:S05]  /*05c0*/  CALL.REL.NOINC `($__internal_0_$__cuda_sm3x_div_rn_noftz_f32_slowpath) ;  /* 0x0000000400747944 */ /* 0x000fea0003c00000 */
[----:B------:R-:W-:-:S07]  /*05d0*/  MOV R3, R0 ;  /* 0x0000000000037202 */ /* 0x000fce0000000f00 */
.L_x_9:
[----:B------:R-:W-:Y:S05]  /*05e0*/  BSYNC.RECONVERGENT B1 ;  /* 0x0000000000017941 */ /* 0x000fea0003800200 */
.L_x_8:
[----:B------:R-:W0:Y:S01]  /*05f0*/  S2UR UR5, SR_CgaCtaId ;  /* 0x00000000000579c3 */ /* 0x000e220000008800 */
[----:B------:R-:W-:Y:S01]  /*0600*/  FMUL R3, R3, 127 ;  /* 0x42fe000003037820 */ /* 0x000fe20000400000 */
[----:B------:R-:W-:-:S03]  /*0610*/  UMOV UR4, 0x400 ;  /* 0x0000040000047882 */ /* 0x000fc60000000000 */
[----:B------:R-:W1:Y:S01]  /*0620*/  F2I.U64.FLOOR R6, R3 ;  /* 0x0000000300067311 */ /* 0x000e620000205800 */
[----:B0-----:R-:W-:-:S06]  /*0630*/  ULEA UR4, UR5, UR4, 0x18 ;  /* 0x0000000405047291 */ /* 0x001fcc000f8ec0ff */
[----:B-1----:R-:W-:-:S05]  /*0640*/  LEA R6, R6, UR4, 0x2 ;  /* 0x0000000406067c11 */ /* 0x002fca000f8e10ff */
[----:B------:R0:W-:Y:S02]  /*0650*/  ATOMS.POPC.INC.32 RZ, [R6+URZ] ;  /* 0x0000000006ff7f8c */ /* 0x0001e4000d8000ff */
.L_x_7:
[----:B------:R-:W-:Y:S05]  /*0660*/  BSYNC.RECONVERGENT B0 ;  /* 0x0000000000007941 */ /* 0x000fea0003800200 */
.L_x_6:
[----:B------:R-:W-:Y:S01]  /*0670*/  BAR.SYNC.DEFER_BLOCKING 0x0 ;  /* 0x0000000000007b1d */ /* 0x000fe20000010000 */
[----:B------:R-:W-:-:S13]  /*0680*/  ISETP.GT.U32.AND P0, PT, R2, 0x7f, PT ;  /* 0x0000007f0200780c */ /* 0x000fda0003f04070 */
[----:B------:R-:W-:Y:S05]  /*0690*/  @P0 EXIT ;  /* 0x000000000000094d */ /* 0x000fea0003800000 */
[----:B------:R-:W1:Y:S01]  /*06a0*/  I2F.U32.RP R8, R5 ;  /* 0x0000000500087306 */ /* 0x000e620000209000 */
[----:B------:R-:W-:Y:S01]  /*06b0*/  IMAD.IADD R0, R2, 0x1, R5 ;  /* 0x0000000102007824 */ /* 0x000fe200078e0205 */
[----:B------:R-:W-:Y:S01]  /*06c0*/  ISETP.NE.U32.AND P2, PT, R5, RZ, PT ;  /* 0x000000ff0500720c */ /* 0x000fe20003f45070 */
[----:B------:R-:W-:Y:S03]  /*06d0*/  BSSY.RECONVERGENT B0, `(.L_x_10) ;  /* 0x000002b000007945 */ /* 0x000fe60003800200 */
[C---:B------:R-:W-:Y:S02]  /*06e0*/  ISETP.GE.U32.AND P0, PT, R0.reuse, 0x80, PT ;  /* 0x000000800000780c */ /* 0x040fe40003f06070 */
[----:B------:R-:W-:Y:S01]  /*06f0*/  VIMNMX.U32 R3, PT, PT, R0, 0x80, !PT ;  /* 0x0000008000037848 */ /* 0x000fe20007fe0000 */
[----:B-1----:R-:W0:Y:S02]  /*0700*/  MUFU.RCP R8, R8 ;  /* 0x0000000800087308 */ /* 0x002e240000001000 */
        /* <DEDUP_REMOVED lines=16> */
[----:B------:R-:W-:-:S04]  /*0810*/  @!P2 LOP3.LUT R9, RZ, R5, RZ, 0x33, !PT ;  /* 0x00000005ff09a212 */ /* 0x000fc800078e33ff */
[----:B------:R-:W-:-:S04]  /*0820*/  IADD3 R0, PT, PT, R4, R9, RZ ;  /* 0x0000000904007210 */ /* 0x000fc80007ffe0ff */
[C---:B------:R-:W-:Y:S02]  /*0830*/  LOP3.LUT R3, R0.reuse, 0x3, RZ, 0xc0, !PT ;  /* 0x0000000300037812 */ /* 0x040fe400078ec0ff */
[----:B------:R-:W-:Y:S02]  /*0840*/  ISETP.GE.U32.AND P1, PT, R0, 0x3, PT ;  /* 0x000000030000780c */ /* 0x000fe40003f26070 */
[----:B------:R-:W-:-:S13]  /*0850*/  ISETP.NE.AND P0, PT, R3, 0x3, PT ;  /* 0x000000030300780c */ /* 0x000fda0003f05270 */
[----:B------:R-:W-:Y:S05]  /*0860*/  @!P0 BRA `(.L_x_11) ;  /* 0x0000000000448947 */ /* 0x000fea0003800000 */
[----:B------:R-:W0:Y:S01]  /*0870*/  S2UR UR5, SR_CgaCtaId ;  /* 0x00000000000579c3 */ /* 0x000e220000008800 */
[----:B------:R-:W-:Y:S01]  /*0880*/  VIADD R0, R0, 0x1 ;  /* 0x0000000100007836 */ /* 0x000fe20000000000 */
[----:B------:R-:W-:-:S04]  /*0890*/  UMOV UR4, 0x400 ;  /* 0x0000040000047882 */ /* 0x000fc80000000000 */
[----:B------:R-:W-:Y:S02]  /*08a0*/  LOP3.LUT R0, R0, 0x3, RZ, 0xc0, !PT ;  /* 0x0000000300007812 */ /* 0x000fe400078ec0ff */
[----:B------:R-:W1:Y:S03]  /*08b0*/  LDC.64 R6, c[0x0][0x398] ;  /* 0x0000e600ff067b82 */ /* 0x000e660000000a00 */
[----:B------:R-:W-:Y:S01]  /*08c0*/  IMAD.MOV R3, RZ, RZ, -R0 ;  /* 0x000000ffff037224 */ /* 0x000fe200078e0a00 */
[----:B0-----:R-:W-:-:S06]  /*08d0*/  ULEA UR4, UR5, UR4, 0x18 ;  /* 0x0000000405047291 */ /* 0x001fcc000f8ec0ff */
[C---:B------:R-:W-:Y:S01]  /*08e0*/  LEA R4, R2.reuse, UR4, 0x2 ;  /* 0x0000000402047c11 */ /* 0x040fe2000f8e10ff */
[----:B-1----:R-:W-:-:S04]  /*08f0*/  IMAD.WIDE.U32 R6, R2, 0x4, R6 ;  /* 0x0000000402067825 */ /* 0x002fc800078e0006 */
[----:B------:R-:W-:-:S07]  /*0900*/  IMAD R2, R0, R5, R2 ;  /* 0x0000000500027224 */ /* 0x000fce00078e0202 */
.L_x_12:
[----:B------:R0:W1:Y:S01]  /*0910*/  LDS R9, [R4] ;  /* 0x0000000004097984 */ /* 0x0000620000000800 */
[----:B------:R-:W-:-:S05]  /*0920*/  VIADD R3, R3, 0x1 ;  /* 0x0000000103037836 */ /* 0x000fca0000000000 */
[----:B------:R-:W-:Y:S01]  /*0930*/  ISETP.NE.AND P0, PT, R3, RZ, PT ;  /* 0x000000ff0300720c */ /* 0x000fe20003f05270 */
[C---:B0-----:R-:W-:Y:S01]  /*0940*/  IMAD R4, R5.reuse, 0x4, R4 ;  /* 0x0000000405047824 */ /* 0x041fe200078e0204 */
[----:B-1----:R0:W-:Y:S02]  /*0950*/  REDG.E.ADD.STRONG.GPU desc[UR6][R6.64], R9 ;  /* 0x000000090600798e */ /* 0x0021e4000c12e106 */
[----:B0-----:R-:W-:-:S09]  /*0960*/  IMAD.WIDE.U32 R6, R5, 0x4, R6 ;  /* 0x0000000405067825 */ /* 0x001fd200078e0006 */
[----:B------:R-:W-:Y:S05]  /*0970*/  @P0 BRA `(.L_x_12) ;  /* 0xfffffffc00e40947 */ /* 0x000fea000383ffff */
.L_x_11:
[----:B------:R-:W-:Y:S05]  /*0980*/  BSYNC.RECONVERGENT B0 ;  /* 0x0000000000007941 */ /* 0x000fea0003800200 */
.L_x_10:
[----:B------:R-:W-:Y:S05]  /*0990*/  @!P1 EXIT ;  /* 0x000000000000994d */ /* 0x000fea0003800000 */
[----:B------:R-:W0:Y:S01]  /*09a0*/  S2UR UR5, SR_CgaCtaId ;  /* 0x00000000000579c3 */ /* 0x000e220000008800 */
[----:B------:R-:W-:Y:S01]  /*09b0*/  UMOV UR4, 0x400 ;  /* 0x0000040000047882 */ /* 0x000fe20000000000 */
[C-C-:B------:R-:W-:Y:S02]  /*09c0*/  IMAD R0, R5.reuse, 0x2, R2.reuse ;  /* 0x0000000205007824 */ /* 0x140fe400078e0202 */
[----:B------:R-:W-:Y:S02]  /*09d0*/  IMAD R3, R5, 0x3, R2 ;  /* 0x0000000305037824 */ /* 0x000fe400078e0202 */
[----:B------:R-:W-:Y:S02]  /*09e0*/  IMAD.IADD R4, R2, 0x1, R5 ;  /* 0x0000000102047824 */ /* 0x000fe400078e0205 */
[----:B------:R-:W1:Y:S01]  /*09f0*/  LDC.64 R6, c[0x0][0x398] ;  /* 0x0000e600ff067b82 */ /* 0x000e620000000a00 */
[----:B0-----:R-:W-:-:S06]  /*0a00*/  ULEA UR4, UR5, UR4, 0x18 ;  /* 0x0000000405047291 */ /* 0x001fcc000f8ec0ff */
[----:B------:R-:W-:-:S07]  /*0a10*/  LEA R16, R2, UR4, 0x2 ;  /* 0x0000000402107c11 */ /* 0x000fce000f8e10ff */
.L_x_13:
[C-C-:B------:R-:W-:Y:S01]  /*0a20*/  IMAD R18, R5.reuse, 0x4, R16.reuse ;  /* 0x0000000405127824 */ /* 0x140fe200078e0210 */
[----:B0-----:R0:W2:Y:S01]  /*0a30*/  LDS R17, [R16] ;  /* 0x0000000010117984 */ /* 0x0010a20000000800 */
[C-C-:B------:R-:W-:Y:S02]  /*0a40*/  IMAD R20, R5.reuse, 0x8, R16.reuse ;  /* 0x0000000805147824 */ /* 0x140fe400078e0210 */
[----:B------:R-:W-:Y:S01]  /*0a50*/  IMAD R22, R5, 0xc, R16 ;  /* 0x0000000c05167824 */ /* 0x000fe200078e0210 */
[----:B------:R-:W3:Y:S01]  /*0a60*/  LDS R19, [R18] ;  /* 0x0000000012137984 */ /* 0x000ee20000000800 */
[----:B-1----:R-:W-:-:S03]  /*0a70*/  IMAD.WIDE.U32 R8, R2, 0x4, R6 ;  /* 0x0000000402087825 */ /* 0x002fc600078e0006 */
[----:B------:R-:W1:Y:S01]  /*0a80*/  LDS R21, [R20] ;  /* 0x0000000014157984 */ /* 0x000e620000000800 */
[----:B------:R-:W-:-:S03]  /*0a90*/  IMAD.WIDE.U32 R10, R4, 0x4, R6 ;  /* 0x00000004040a7825 */ /* 0x000fc600078e0006 */
[----:B------:R-:W4:Y:S01]  /*0aa0*/  LDS R23, [R22] ;  /* 0x0000000016177984 */ /* 0x000f220000000800 */
[----:B------:R-:W-:Y:S01]  /*0ab0*/  IADD3 R2, PT, PT, R5, R2, R5 ;  /* 0x0000000205027210 */ /* 0x000fe20007ffe005 */
[----:B------:R-:W-:-:S03]  /*0ac0*/  IMAD.WIDE.U32 R12, R0, 0x4, R6 ;  /* 0x00000004000c7825 */ /* 0x000fc600078e0006 */
[----:B------:R-:W-:Y:S01]  /*0ad0*/  IADD3 R2, PT, PT, R5, R2, R5 ;  /* 0x0000000205027210 */ /* 0x000fe20007ffe005 */
[----:B------:R-:W-:-:S03]  /*0ae0*/  IMAD.WIDE.U32 R14, R3, 0x4, R6 ;  /* 0x00000004030e7825 */ /* 0x000fc600078e0006 */
[----:B------:R-:W-:Y:S01]  /*0af0*/  ISETP.GE.U32.AND P0, PT, R2, 0x80, PT ;  /* 0x000000800200780c */ /* 0x000fe20003f06070 */
[C---:B------:R-:W-:Y:S01]  /*0b00*/  IMAD R3, R5.reuse, 0x4, R3 ;  /* 0x0000000405037824 */ /* 0x040fe200078e0203 */
[C---:B------:R-:W-:Y:S01]  /*0b10*/  LEA R0, R5.reuse, R0, 0x2 ;  /* 0x0000000005007211 */ /* 0x040fe200078e10ff */
[C---:B------:R-:W-:Y:S02]  /*0b20*/  IMAD R4, R5.reuse, 0x4, R4 ;  /* 0x0000000405047824 */ /* 0x040fe400078e0204 */
[----:B0-----:R-:W-:Y:S01]  /*0b30*/  IMAD R16, R5, 0x10, R16 ;  /* 0x0000001005107824 */ /* 0x001fe200078e0210 */
[----:B--2---:R0:W-:Y:S04]  /*0b40*/  REDG.E.ADD.STRONG.GPU desc[UR6][R8.64], R17 ;  /* 0x000000110800798e */ /* 0x0041e8000c12e106 */
[----:B---3--:R0:W-:Y:S04]  /*0b50*/  REDG.E.ADD.STRONG.GPU desc[UR6][R10.64], R19 ;  /* 0x000000130a00798e */ /* 0x0081e8000c12e106 */
[----:B-1----:R0:W-:Y:S04]  /*0b60*/  REDG.E.ADD.STRONG.GPU desc[UR6][R12.64], R21 ;  /* 0x000000150c00798e */ /* 0x0021e8000c12e106 */
[----:B----4-:R0:W-:Y:S01]  /*0b70*/  REDG.E.ADD.STRONG.GPU desc[UR6][R14.64], R23 ;  /* 0x000000170e00798e */ /* 0x0101e2000c12e106 */
[----:B------:R-:W-:Y:S05]  /*0b80*/  @!P0 BRA `(.L_x_13) ;  /* 0xfffffffc00a48947 */ /* 0x000fea000383ffff */
[----:B------:R-:W-:Y:S05]  /*0b90*/  EXIT ;  /* 0x000000000000794d */ /* 0x000fea0003800000 */
        .weak           $__internal_0_$__cuda_sm3x_div_rn_noftz_f32_slowpath
        .type           $__internal_0_$__cuda_sm3x_div_rn_noftz_f32_slowpath,@function
        .size           $__internal_0_$__cuda_sm3x_div_rn_noftz_f32_slowpath,(.L_x_26 - $__internal_0_$__cuda_sm3x_div_rn_noftz_f32_slowpath)
$__internal_0_$__cuda_sm3x_div_rn_noftz_f32_slowpath:
[----:B------:R-:W0:Y:S01]  /*0ba0*/  LDC R3, c[0x0][0x388] ;  /* 0x0000e200ff037b82 */ /* 0x000e220000000800 */
[--C-:B------:R-:W-:Y:S01]  /*0bb0*/  SHF.R.U32.HI R6, RZ, 0x17, R0.reuse ;  /* 0x00000017ff067819 */ /* 0x100fe20000011600 */
[----:B------:R-:W1:Y:S01]  /*0bc0*/  LDCU UR4, c[0x0][0x388] ;  /* 0x00007100ff0477ac */ /* 0x000e620008000800 */
[----:B------:R-:W-:Y:S02]  /*0bd0*/  BSSY.RECONVERGENT B2, `(.L_x_14) ;  /* 0x0000064000027945 */ /* 0x000fe40003800200 */
[----:B------:R-:W-:Y:S01]  /*0be0*/  LOP3.LUT R12, R6, 0xff, RZ, 0xc0, !PT ;  /* 0x000000ff060c7812 */ /* 0x000fe200078ec0ff */
[----:B------:R-:W-:-:S04]  /*0bf0*/  IMAD.MOV.U32 R6, RZ, RZ, R0 ;  /* 0x000000ffff067224 */ /* 0x000fc800078e0000 */
[----:B------:R-:W-:Y:S02]  /*0c00*/  VIADD R11, R12, 0xffffffff ;  /* 0xffffffff0c0b7836 */ /* 0x000fe40000000000 */
[----:B-1----:R-:W-:Y:S01]  /*0c10*/  IMAD.U32 R9, RZ, RZ, UR4 ;  /* 0x00000004ff097e24 */ /* 0x002fe2000f8e00ff */
[----:B0-----:R-:W-:-:S04]  /*0c20*/  SHF.R.U32.HI R7, RZ, 0x17, R3 ;  /* 0x00000017ff077819 */ /* 0x001fc80000011603 */
[----:B------:R-:W-:-:S05]  /*0c30*/  LOP3.LUT R7, R7, 0xff, RZ, 0xc0, !PT ;  /* 0x000000ff07077812 */ /* 0x000fca00078ec0ff */
[----:B------:R-:W-:-:S05]  /*0c40*/  VIADD R10, R7, 0xffffffff ;  /* 0xffffffff070a7836 */ /* 0x000fca0000000000 */
[----:B------:R-:W-:-:S04]  /*0c50*/  ISETP.GT.U32.AND P0, PT, R10, 0xfd, PT ;  /* 0x000000fd0a00780c */ /* 0x000fc80003f04070 */
[----:B------:R-:W-:-:S13]  /*0c60*/  ISETP.GT.U32.OR P0, PT, R11, 0xfd, P0 ;  /* 0x000000fd0b00780c */ /* 0x000fda0000704470 */
[----:B------:R-:W-:Y:S01]  /*0c70*/  @!P0 MOV R8, RZ ;  /* 0x000000ff00088202 */ /* 0x000fe20000000f00 */
[----:B------:R-:W-:Y:S06]  /*0c80*/  @!P0 BRA `(.L_x_15) ;  /* 0x00000000005c8947 */ /* 0x000fec0003800000 */
[----:B------:R-:W-:Y:S02]  /*0c90*/  FSETP.GTU.FTZ.AND P1, PT, |R3|, +INF , PT ;  /* 0x7f8000000300780b */ /* 0x000fe40003f3c200 */
[----:B------:R-:W-:-:S04]  /*0ca0*/  FSETP.GTU.FTZ.AND P0, PT, |R0|, +INF , PT ;  /* 0x7f8000000000780b */ /* 0x000fc80003f1c200 */
[----:B------:R-:W-:-:S13]  /*0cb0*/  PLOP3.LUT P0, PT, P0, P1, PT, 0xf8, 0x8f ;  /* 0x00000000008f781c */ /* 0x000fda0000703f70 */
[----:B------:R-:W-:Y:S05]  /*0cc0*/  @P0 BRA `(.L_x_16) ;  /* 0x00000004004c0947 */ /* 0x000fea0003800000 */
[----:B------:R-:W-:-:S13]  /*0cd0*/  LOP3.LUT P0, RZ, R9, 0x7fffffff, R6, 0xc8, !PT ;  /* 0x7fffffff09ff7812 */ /* 0x000fda000780c806 */
[----:B------:R-:W-:Y:S05]  /*0ce0*/  @!P0 BRA `(.L_x_17) ;  /* 0x00000004003c8947 */ /* 0x000fea0003800000 */
[C---:B------:R-:W-:Y:S02]  /*0cf0*/  FSETP.NEU.FTZ.AND P2, PT, |R0|.reuse, +INF , PT ;  /* 0x7f8000000000780b */ /* 0x040fe40003f5d200 */
[----:B------:R-:W-:Y:S02]  /*0d00*/  FSETP.NEU.FTZ.AND P1, PT, |R3|, +INF , PT ;  /* 0x7f8000000300780b */ /* 0x000fe40003f3d200 */
[----:B------:R-:W-:-:S11]  /*0d10*/  FSETP.NEU.FTZ.AND P0, PT, |R0|, +INF , PT ;  /* 0x7f8000000000780b */ /* 0x000fd60003f1d200 */
[----:B------:R-:W-:Y:S05]  /*0d20*/  @!P1 BRA !P2, `(.L_x_17) ;  /* 0x00000004002c9947 */ /* 0x000fea0005000000 */
[----:B------:R-:W-:-:S04]  /*0d30*/  LOP3.LUT P2, RZ, R6, 0x7fffffff, RZ, 0xc0, !PT ;  /* 0x7fffffff06ff7812 */ /* 0x000fc8000784c0ff */
[----:B------:R-:W-:-:S13]  /*0d40*/  PLOP3.LUT P1, PT, P1, P2, PT, 0x2f, 0xf2 ;  /* 0x0000000000f2781c */ /* 0x000fda0000f24577 */
[----:B------:R-:W-:Y:S05]  /*0d50*/  @P1 BRA `(.L_x_18) ;  /* 0x0000000400181947 */ /* 0x000fea0003800000 */
[----:B------:R-:W-:-:S04]  /*0d60*/  LOP3.LUT P1, RZ, R9, 0x7fffffff, RZ, 0xc0, !PT ;  /* 0x7fffffff09ff7812 */ /* 0x000fc8000782c0ff */
[----:B------:R-:W-:-:S13]  /*0d70*/  PLOP3.LUT P0, PT, P0, P1, PT, 0x2f, 0xf2 ;  /* 0x0000000000f2781c */ /* 0x000fda0000702577 */
[----:B------:R-:W-:Y:S05]  /*0d80*/  @P0 BRA `(.L_x_19) ;  /* 0x0000000400000947 */ /* 0x000fea0003800000 */
[----:B------:R-:W-:Y:S02]  /*0d90*/  ISETP.GE.AND P0, PT, R11, RZ, PT ;  /* 0x000000ff0b00720c */ /* 0x000fe40003f06270 */
[----:B------:R-:W-:-:S11]  /*0da0*/  ISETP.GE.AND P1, PT, R10, RZ, PT ;  /* 0x000000ff0a00720c */ /* 0x000fd60003f26270 */
[----:B------:R-:W-:Y:S02]  /*0db0*/  @P0 IMAD.MOV.U32 R8, RZ, RZ, RZ ;  /* 0x000000ffff080224 */ /* 0x000fe400078e00ff */
[----:B------:R-:W-:Y:S01]  /*0dc0*/  @!P0 FFMA R6, R0, 1.84467440737095516160e+19, RZ ;  /* 0x5f80000000068823 */ /* 0x000fe200000000ff */
[----:B------:R-:W-:Y:S02]  /*0dd0*/  @!P0 IMAD.MOV.U32 R8, RZ, RZ, -0x40 ;  /* 0xffffffc0ff088424 */ /* 0x000fe400078e00ff */
[----:B------:R-:W-:Y:S02]  /*0de0*/  @!P1 FFMA R9, R3, 1.84467440737095516160e+19, RZ ;  /* 0x5f80000003099823 */ /* 0x000fe400000000ff */
[----:B------:R-:W-:-:S07]  /*0df0*/  @!P1 VIADD R8, R8, 0x40 ;  /* 0x0000004008089836 */ /* 0x000fce0000000000 */
.L_x_15:
[----:B------:R-:W-:Y:S01]  /*0e00*/  LEA R0, R7, 0xc0800000, 0x17 ;  /* 0xc080000007007811 */ /* 0x000fe200078eb8ff */
[----:B------:R-:W-:Y:S01]  /*0e10*/  VIADD R3, R12, 0xffffff81 ;  /* 0xffffff810c037836 */ /* 0x000fe20000000000 */
[----:B------:R-:W-:Y:S03]  /*0e20*/  BSSY.RECONVERGENT B3, `(.L_x_20) ;  /* 0x0000035000037945 */ /* 0x000fe60003800200 */
[----:B------:R-:W-:Y:S01]  /*0e30*/  IMAD.IADD R9, R9, 0x1, -R0 ;  /* 0x0000000109097824 */ /* 0x000fe200078e0a00 */
[C---:B------:R-:W-:Y:S01]  /*0e40*/  IADD3 R7, PT, PT, R3.reuse, 0x7f, -R7 ;  /* 0x0000007f03077810 */ /* 0x040fe20007ffe807 */
[----:B------:R-:W-:Y:S02]  /*0e50*/  IMAD R0, R3, -0x800000, R6 ;  /* 0xff80000003007824 */ /* 0x000fe400078e0206 */
[----:B------:R-:W0:Y:S01]  /*0e60*/  MUFU.RCP R10, R9 ;  /* 0x00000009000a7308 */ /* 0x000e220000001000 */
[----:B------:R-:W-:Y:S01]  /*0e70*/  FADD.FTZ R11, -R9, -RZ ;  /* 0x800000ff090b7221 */ /* 0x000fe20000010100 */
[----:B------:R-:W-:-:S03]  /*0e80*/  IMAD.IADD R7, R7, 0x1, R8 ;  /* 0x0000000107077824 */ /* 0x000fc600078e0208 */
[----:B0-----:R-:W-:-:S04]  /*0e90*/  FFMA R13, R10, R11, 1 ;  /* 0x3f8000000a0d7423 */ /* 0x001fc8000000000b */
[----:B------:R-:W-:-:S04]  /*0ea0*/  FFMA R15, R10, R13, R10 ;  /* 0x0000000d0a0f7223 */ /* 0x000fc8000000000a */
[----:B------:R-:W-:-:S04]  /*0eb0*/  FFMA R6, R0, R15, RZ ;  /* 0x0000000f00067223 */ /* 0x000fc800000000ff */
[----:B------:R-:W-:-:S04]  /*0ec0*/  FFMA R13, R11, R6, R0 ;  /* 0x000000060b0d7223 */ /* 0x000fc80000000000 */
[----:B------:R-:W-:-:S04]  /*0ed0*/  FFMA R6, R15, R13, R6 ;  /* 0x0000000d0f067223 */ /* 0x000fc80000000006 */
[----:B------:R-:W-:-:S04]  /*0ee0*/  FFMA R11, R11, R6, R0 ;  /* 0x000000060b0b7223 */ /* 0x000fc80000000000 */
[----:B------:R-:W-:-:S05]  /*0ef0*/  FFMA R0, R15, R11, R6 ;  /* 0x0000000b0f007223 */ /* 0x000fca0000000006 */
[----:B------:R-:W-:-:S04]  /*0f00*/  SHF.R.U32.HI R3, RZ, 0x17, R0 ;  /* 0x00000017ff037819 */ /* 0x000fc80000011600 */
[----:B------:R-:W-:-:S05]  /*0f10*/  LOP3.LUT R3, R3, 0xff, RZ, 0xc0, !PT ;  /* 0x000000ff03037812 */ /* 0x000fca00078ec0ff */
[----:B------:R-:W-:-:S05]  /*0f20*/  IMAD.IADD R9, R3, 0x1, R7 ;  /* 0x0000000103097824 */ /* 0x000fca00078e0207 */
[----:B------:R-:W-:-:S04]  /*0f30*/  IADD3 R3, PT, PT, R9, -0x1, RZ ;  /* 0xffffffff09037810 */ /* 0x000fc80007ffe0ff */
[----:B------:R-:W-:-:S13]  /*0f40*/  ISETP.GE.U32.AND P0, PT, R3, 0xfe, PT ;  /* 0x000000fe0300780c */ /* 0x000fda0003f06070 */
[----:B------:R-:W-:Y:S05]  /*0f50*/  @!P0 BRA `(.L_x_21) ;  /* 0x0000000000808947 */ /* 0x000fea0003800000 */
[----:B------:R-:W-:-:S13]  /*0f60*/  ISETP.GT.AND P0, PT, R9, 0xfe, PT ;  /* 0x000000fe0900780c */ /* 0x000fda0003f04270 */
[----:B------:R-:W-:Y:S05]  /*0f70*/  @P0 BRA `(.L_x_22) ;  /* 0x00000000006c0947 */ /* 0x000fea0003800000 */
[----:B------:R-:W-:-:S13]  /*0f80*/  ISETP.GE.AND P0, PT, R9, 0x1, PT ;  /* 0x000000010900780c */ /* 0x000fda0003f06270 */
[----:B------:R-:W-:Y:S05]  /*0f90*/  @P0 BRA `(.L_x_23) ;  /* 0x0000000000740947 */ /* 0x000fea0003800000 */
[----:B------:R-:W-:Y:S02]  /*0fa0*/  ISETP.GE.AND P0, PT, R9, -0x18, PT ;  /* 0xffffffe80900780c */ /* 0x000fe40003f06270 */
[----:B------:R-:W-:-:S11]  /*0fb0*/  LOP3.LUT R0, R0, 0x80000000, RZ, 0xc0, !PT ;  /* 0x8000000000007812 */ /* 0x000fd600078ec0ff */
[----:B------:R-:W-:Y:S05]  /*0fc0*/  @!P0 BRA `(.L_x_23) ;  /* 0x0000000000688947 */ /* 0x000fea0003800000 */
[-CC-:B------:R-:W-:Y:S01]  /*0fd0*/  FFMA.RZ R3, R15, R11.reuse, R6.reuse ;  /* 0x0000000b0f037223 */ /* 0x180fe2000000c006 */
[C---:B------:R-:W-:Y:S01]  /*0fe0*/  VIADD R8, R9.reuse, 0x20 ;  /* 0x0000002009087836 */ /* 0x040fe20000000000 */
[C---:B------:R-:W-:Y:S02]  /*0ff0*/  ISETP.NE.AND P2, PT, R9.reuse, RZ, PT ;  /* 0x000000ff0900720c */ /* 0x040fe40003f45270 */
[----:B------:R-:W-:Y:S01]  /*1000*/  ISETP.NE.AND P1, PT, R9, RZ, PT ;  /* 0x000000ff0900720c */ /* 0x000fe20003f25270 */
[----:B------:R-:W-:Y:S01]  /*1010*/  IMAD.MOV R9, RZ, RZ, -R9 ;  /* 0x000000ffff097224 */ /* 0x000fe200078e0a09 */
[----:B------:R-:W-:Y:S01]  /*1020*/  LOP3.LUT R7, R3, 0x7fffff, RZ, 0xc0, !PT ;  /* 0x007fffff03077812 */ /* 0x000fe200078ec0ff */
[CCC-:B------:R-:W-:Y:S01]  /*1030*/  FFMA.RP R3, R15.reuse, R11.reuse, R6.reuse ;  /* 0x0000000b0f037223 */ /* 0x1c0fe20000008006 */
[----:B------:R-:W-:Y:S02]  /*1040*/  FFMA.RM R6, R15, R11, R6 ;  /* 0x0000000b0f067223 */ /* 0x000fe40000004006 */
[----:B------:R-:W-:-:S03]  /*1050*/  LOP3.LUT R7, R7, 0x800000, RZ, 0xfc, !PT ;  /* 0x0080000007077812 */ /* 0x000fc600078efcff */
[----:B------:R-:W-:Y:S02]  /*1060*/  FSETP.NEU.FTZ.AND P0, PT, R3, R6, PT ;  /* 0x000000060300720b */ /* 0x000fe40003f1d000 */
[----:B------:R-:W-:Y:S02]  /*1070*/  SHF.L.U32 R8, R7, R8, RZ ;  /* 0x0000000807087219 */ /* 0x000fe400000006ff */
[----:B------:R-:W-:Y:S02]  /*1080*/  SEL R6, R9, RZ, P2 ;  /* 0x000000ff09067207 */ /* 0x000fe40001000000 */
[----:B------:R-:W-:Y:S02]  /*1090*/  ISETP.NE.AND P1, PT, R8, RZ, P1 ;  /* 0x000000ff0800720c */ /* 0x000fe40000f25270 */
[----:B------:R-:W-:Y:S02]  /*10a0*/  SHF.R.U32.HI R6, RZ, R6, R7 ;  /* 0x00000006ff067219 */ /* 0x000fe40000011607 */
[----:B------:R-:W-:-:S02]  /*10b0*/  PLOP3.LUT P0, PT, P0, P1, PT, 0xf8, 0x8f ;  /* 0x00000000008f781c */ /* 0x000fc40000703f70 */
[----:B------:R-:W-:Y:S02]  /*10c0*/  SHF.R.U32.HI R8, RZ, 0x1, R6 ;  /* 0x00000001ff087819 */ /* 0x000fe40000011606 */
[----:B------:R-:W-:-:S04]  /*10d0*/  SEL R3, RZ, 0x1, !P0 ;  /* 0x00000001ff037807 */ /* 0x000fc80004000000 */
[----:B------:R-:W-:-:S04]  /*10e0*/  LOP3.LUT R3, R3, 0x1, R8, 0xf8, !PT ;  /* 0x0000000103037812 */ /* 0x000fc800078ef808 */
[----:B------:R-:W-:-:S05]  /*10f0*/  LOP3.LUT R3, R3, R6, RZ, 0xc0, !PT ;  /* 0x0000000603037212 */ /* 0x000fca00078ec0ff */
[----:B------:R-:W-:-:S05]  /*1100*/  IMAD.IADD R3, R8, 0x1, R3 ;  /* 0x0000000108037824 */ /* 0x000fca00078e0203 */
[----:B------:R-:W-:Y:S01]  /*1110*/  LOP3.LUT R0, R3, R0, RZ, 0xfc, !PT ;  /* 0x0000000003007212 */ /* 0x000fe200078efcff */
[----:B------:R-:W-:Y:S06]  /*1120*/  BRA `(.L_x_23) ;  /* 0x0000000000107947 */ /* 0x000fec0003800000 */
.L_x_22:
[----:B------:R-:W-:-:S04]  /*1130*/  LOP3.LUT R0, R0, 0x80000000, RZ, 0xc0, !PT ;  /* 0x8000000000007812 */ /* 0x000fc800078ec0ff */
[----:B------:R-:W-:Y:S01]  /*1140*/  LOP3.LUT R0, R0, 0x7f800000, RZ, 0xfc, !PT ;  /* 0x7f80000000007812 */ /* 0x000fe200078efcff */
[----:B------:R-:W-:Y:S06]  /*1150*/  BRA `(.L_x_23) ;  /* 0x0000000000047947 */ /* 0x000fec0003800000 */
.L_x_21:
[----:B------:R-:W-:-:S07]  /*1160*/  IMAD R0, R7, 0x800000, R0 ;  /* 0x0080000007007824 */ /* 0x000fce00078e0200 */
.L_x_23:
[----:B------:R-:W-:Y:S05]  /*1170*/  BSYNC.RECONVERGENT B3 ;  /* 0x0000000000037941 */ /* 0x000fea0003800200 */
.L_x_20:
[----:B------:R-:W-:Y:S05]  /*1180*/  BRA `(.L_x_24) ;  /* 0x0000000000207947 */ /* 0x000fea0003800000 */
.L_x_19:
[----:B------:R-:W-:-:S04]  /*1190*/  LOP3.LUT R0, R9, 0x80000000, R6, 0x48, !PT ;  /* 0x8000000009007812 */ /* 0x000fc800078e4806 */
[----:B------:R-:W-:Y:S01]  /*11a0*/  LOP3.LUT R0, R0, 0x7f800000, RZ, 0xfc, !PT ;  /* 0x7f80000000007812 */ /* 0x000fe200078efcff */
[----:B------:R-:W-:Y:S06]  /*11b0*/  BRA `(.L_x_24) ;  /* 0x0000000000147947 */ /* 0x000fec0003800000 */
.L_x_18:
[----:B------:R-:W-:Y:S01]  /*11c0*/  LOP3.LUT R0, R9, 0x80000000, R6, 0x48, !PT ;  /* 0x8000000009007812 */ /* 0x000fe200078e4806 */
[----:B------:R-:W-:Y:S06]  /*11d0*/  BRA `(.L_x_24) ;  /* 0x00000000000c7947 */ /* 0x000fec0003800000 */
.L_x_17:
[----:B------:R-:W0:Y:S01]  /*11e0*/  MUFU.RSQ R0, -QNAN ;  /* 0xffc0000000007908 */ /* 0x000e220000001400 */
[----:B------:R-:W-:Y:S05]  /*11f0*/  BRA `(.L_x_24) ;  /* 0x0000000000047947 */ /* 0x000fea0003800000 */
.L_x_16:
[----:B------:R-:W-:-:S07]  /*1200*/  FADD.FTZ R0, R0, R3 ;  /* 0x0000000300007221 */ /* 0x000fce0000010000 */
.L_x_24:
[----:B------:R-:W-:Y:S05]  /*1210*/  BSYNC.RECONVERGENT B2 ;  /* 0x0000000000027941 */ /* 0x000fea0003800200 */
.L_x_14:
[----:B------:R-:W-:Y:S02]  /*1220*/  IMAD.MOV.U32 R6, RZ, RZ, R4 ;  /* 0x000000ffff067224 */ /* 0x000fe400078e0004 */
[----:B------:R-:W-:-:S04]  /*1230*/  IMAD.MOV.U32 R7, RZ, RZ, 0x0 ;  /* 0x00000000ff077424 */ /* 0x000fc800078e00ff */
[----:B0-----:R-:W-:Y:S05]  /*1240*/  RET.REL.NODEC R6 `(_Z17compute_histogrammfPKfPj) ;  /* 0xffffffec066c7950 */ /* 0x001fea0003c3ffff */
.L_x_25:
[----:B------:R-:W-:-:S00]  /*1250*/  BRA `(.L_x_25) ;  /* 0xfffffffc00fc7947 */ /* 0x000fc0000383ffff */
[----:B------:R-:W-:-:S00]  /*1260*/  NOP ;  /* 0x0000000000007918 */ /* 0x000fc00000000000 */
        /* <DEDUP_REMOVED lines=9> */
.L_x_26:


//--------------------- .nv.shared._Z17compute_histogrammfPKfPj --------------------------
	.section	.nv.shared._Z17compute_histogrammfPKfPj,"aw",@nobits
	.sectionflags	@""
	.align	4
.nv.shared._Z17compute_histogrammfPKfPj:
	.zero		1536


//--------------------- .nv.shared.reserved.0     --------------------------
	.section	.nv.shared.reserved.0,"aw",@nobits
	.weak		__nv_reservedSMEM_offset_0_alias
	.size		__nv_reservedSMEM_offset_0_alias, 0, 64
	.other		__nv_reservedSMEM_offset_0_alias,@"STO_CUDA_RESERVED_SHARED STV_DEFAULT"
__nv_reservedSMEM_offset_0_alias:
	.zero		0
	.zero		64


//--------------------- .nv.constant0._Z17compute_histogrammfPKfPj --------------------------
	.section	.nv.constant0._Z17compute_histogrammfPKfPj,"a",@progbits
	.sectionflags	@""
	.align	4
.nv.constant0._Z17compute_histogrammfPKfPj:
	.zero		928


//--------------------- SYMBOLS --------------------------

	.type		.nv.reservedSmem.offset0,@object
	.size		.nv.reservedSmem.offset0,0x4
	.type		.nv.reservedSmem.cap,@object
	.size		.nv.reservedSmem.cap,0x4
